//
// Generated by NVIDIA NVVM Compiler
//
// Compiler Build ID: CL-36424714
// Cuda compilation tools, release 13.0, V13.0.88
// Based on NVVM 20.0.0
//

.version 9.0
.target sm_100
.address_size 64

	// .globl	sigmoid_kernel

.visible .entry sigmoid_kernel(
	.param .u64 .ptr .align 1 sigmoid_kernel_param_0,
	.param .u64 .ptr .align 1 sigmoid_kernel_param_1
)
.maxntid 1024
{
	.reg .pred 	%p<2>;
	.reg .b32 	%r<5>;
	.reg .b32 	%f<8>;
	.reg .b64 	%rd<8>;

	ld.param.u64 	%rd1, [sigmoid_kernel_param_0];
	ld.param.u64 	%rd2, [sigmoid_kernel_param_1];
	mov.u32 	%r2, %ctaid.x;
	shl.b32 	%r3, %r2, 10;
	mov.u32 	%r4, %tid.x;
	or.b32  	%r1, %r3, %r4;
	setp.gt.u32 	%p1, %r1, 176639;
	@%p1 bra 	$L__BB0_2;
	cvta.to.global.u64 	%rd3, %rd1;
	cvta.to.global.u64 	%rd4, %rd2;
	mul.wide.u32 	%rd5, %r1, 4;
	add.s64 	%rd6, %rd3, %rd5;
	ld.global.nc.f32 	%f1, [%rd6];
	mov.f32 	%f2, 0f00000000;
	sub.f32 	%f3, %f2, %f1;
	mul.f32 	%f4, %f3, 0f3FB8AA3B;
	ex2.approx.f32 	%f5, %f4;
	add.f32 	%f6, %f5, 0f3F800000;
	rcp.rn.f32 	%f7, %f6;
	add.s64 	%rd7, %rd4, %rd5;
	st.global.f32 	[%rd7], %f7;
$L__BB0_2:
	ret;

}


// ===== COMPILED SASS (sm_100) =====

	.target	sm_100

	.elftype	@"ET_EXEC"


//--------------------- .note.nv.tkinfo           --------------------------
	.section	.note.nv.tkinfo,"",@"SHT_NOTE"
	.sectionflags	@"SHF_NOTE_NV_TKINFO"
	.tkinfo
        /*0018*/ 	.word	0x00000002
        /*0030*/ 	.string	""
        /*0030*/ 	.string	"ptxas"
        /*0030*/ 	.string	"Cuda compilation tools, release 13.0, V13.0.88"
        /*0030*/ 	.string	"Build cuda_13.0.r13.0/compiler.36424714_0"
        /*0030*/ 	.string	"-arch sm_100 -m 64 "



//--------------------- .note.nv.cuinfo           --------------------------
	.section	.note.nv.cuinfo,"",@"SHT_NOTE"
	.sectionflags	@"SHF_NOTE_NV_CUINFO"
        /*0018*/ 	.short	0x0002
        /*001a*/ 	.short	0x0064
        /*001c*/ 	.short	0x0082
	.zero		2


//--------------------- .nv.info                  --------------------------
	.section	.nv.info,"",@"SHT_CUDA_INFO"
	.align	4


	//----- nvinfo : EIATTR_REGCOUNT
	.align		4
        /*0000*/ 	.byte	0x04, 0x2f
        /*0002*/ 	.short	(.L_1 - .L_0)
	.align		4
.L_0:
        /*0004*/ 	.word	index@(sigmoid_kernel)
        /*0008*/ 	.word	0x0000000e


	//----- nvinfo : EIATTR_FRAME_SIZE
	.align		4
.L_1:
        /*000c*/ 	.byte	0x04, 0x11
        /*000e*/ 	.short	(.L_3 - .L_2)
	.align		4
.L_2:
        /*0010*/ 	.word	index@($__internal_0_$__cuda_sm20_rcp_rn_f32_slowpath)
        /*0014*/ 	.word	0x00000000


	//----- nvinfo : EIATTR_FRAME_SIZE
	.align		4
.L_3:
        /*0018*/ 	.byte	0x04, 0x11
        /*001a*/ 	.short	(.L_5 - .L_4)
	.align		4
.L_4:
        /*001c*/ 	.word	index@(sigmoid_kernel)
        /*0020*/ 	.word	0x00000000


	//----- nvinfo : EIATTR_MIN_STACK_SIZE
	.align		4
.L_5:
        /*0024*/ 	.byte	0x04, 0x12
        /*0026*/ 	.short	(.L_7 - .L_6)
	.align		4
.L_6:
        /*0028*/ 	.word	index@(sigmoid_kernel)
        /*002c*/ 	.word	0x00000000
.L_7:


//--------------------- .nv.compat                --------------------------
	.section	.nv.compat,"",@"SHT_CUDA_COMPAT_INFO"
	.align	4
        /*0000*/ 	.byte	0x02, 0x09, 0x00, 0x00, 0x02, 0x02, 0x01, 0x00, 0x02, 0x05, 0x05, 0x00, 0x03, 0x07, 0x01, 0x01
        /*0010*/ 	.byte	0x02, 0x03, 0x00, 0x00, 0x02, 0x06, 0x01, 0x00, 0x04, 0x0b, 0x08, 0x00, 0x01, 0x00, 0x00, 0x00
        /*0020*/ 	.byte	0x00, 0x00, 0x00, 0x00


//--------------------- .nv.info.sigmoid_kernel   --------------------------
	.section	.nv.info.sigmoid_kernel,"",@"SHT_CUDA_INFO"
	.sectionflags	@""
	.align	4


	//----- nvinfo : EIATTR_CUDA_API_VERSION
	.align		4
        /*0000*/ 	.byte	0x04, 0x37
        /*0002*/ 	.short	(.L_9 - .L_8)
.L_8:
        /*0004*/ 	.word	0x00000082


	//----- nvinfo : EIATTR_KPARAM_INFO
	.align		4
.L_9:
        /*0008*/ 	.byte	0x04, 0x17
        /*000a*/ 	.short	(.L_11 - .L_10)
.L_10:
        /*000c*/ 	.word	0x00000000
        /*0010*/ 	.short	0x0001
        /*0012*/ 	.short	0x0008
        /*0014*/ 	.byte	0x00, 0xf5, 0x21, 0x00


	//----- nvinfo : EIATTR_KPARAM_INFO
	.align		4
.L_11:
        /*0018*/ 	.byte	0x04, 0x17
        /*001a*/ 	.short	(.L_13 - .L_12)
.L_12:
        /*001c*/ 	.word	0x00000000
        /*0020*/ 	.short	0x0000
        /*0022*/ 	.short	0x0000
        /*0024*/ 	.byte	0x00, 0xf5, 0x21, 0x00


	//----- nvinfo : EIATTR_SPARSE_MMA_MASK
	.align		4
.L_13:
        /*0028*/ 	.byte	0x03, 0x50
        /*002a*/ 	.short	0x0000


	//----- nvinfo : EIATTR_MAXREG_COUNT
	.align		4
        /*002c*/ 	.byte	0x03, 0x1b
        /*002e*/ 	.short	0x0040


	//----- nvinfo : EIATTR_MERCURY_ISA_VERSION
	.align		4
        /*0030*/ 	.byte	0x03, 0x5f
        /*0032*/ 	.short	0x0101


	//----- nvinfo : EIATTR_VRC_CTA_INIT_COUNT
	.align		4
        /*0034*/ 	.byte	0x02, 0x4a
	.zero		1
	.zero		1


	//----- nvinfo : EIATTR_EXIT_INSTR_OFFSETS
	.align		4
        /*0038*/ 	.byte	0x04, 0x1c
        /*003a*/ 	.short	(.L_15 - .L_14)


	//   ....[0]....
.L_14:
        /*003c*/ 	.word	0x00000060


	//   ....[1]....
        /*0040*/ 	.word	0x00000220


	//----- nvinfo : EIATTR_MAX_THREADS
	.align		4
.L_15:
        /*0044*/ 	.byte	0x04, 0x05
        /*0046*/ 	.short	(.L_17 - .L_16)
.L_16:
        /*0048*/ 	.word	0x00000400
        /*004c*/ 	.word	0x00000001
        /*0050*/ 	.word	0x00000001


	//----- nvinfo : EIATTR_CRS_STACK_SIZE
	.align		4
.L_17:
        /*0054*/ 	.byte	0x04, 0x1e
        /*0056*/ 	.short	(.L_19 - .L_18)
.L_18:
        /*0058*/ 	.word	0x00000000


	//----- nvinfo : EIATTR_CBANK_PARAM_SIZE
	.align		4
.L_19:
        /*005c*/ 	.byte	0x03, 0x19
        /*005e*/ 	.short	0x0010


	//----- nvinfo : EIATTR_PARAM_CBANK
	.align		4
        /*0060*/ 	.byte	0x04, 0x0a
        /*0062*/ 	.short	(.L_21 - .L_20)
	.align		4
.L_20:
        /*0064*/ 	.word	index@(.nv.constant0.sigmoid_kernel)
        /*0068*/ 	.short	0x0380
        /*006a*/ 	.short	0x0010


	//----- nvinfo : EIATTR_SW_WAR
	.align		4
.L_21:
        /*006c*/ 	.byte	0x04, 0x36
        /*006e*/ 	.short	(.L_23 - .L_22)
.L_22:
        /*0070*/ 	.word	0x00000008
.L_23:


//--------------------- .nv.callgraph             --------------------------
	.section	.nv.callgraph,"",@"SHT_CUDA_CALLGRAPH"
	.align	4
	.sectionentsize	8
	.align		4
        /*0000*/ 	.word	0x00000000
	.align		4
        /*0004*/ 	.word	0xffffffff
	.align		4
        /*0008*/ 	.word	0x00000000
	.align		4
        /*000c*/ 	.word	0xfffffffe
	.align		4
        /*0010*/ 	.word	0x00000000
	.align		4
        /*0014*/ 	.word	0xfffffffd
	.align		4
        /*0018*/ 	.word	0x00000000
	.align		4
        /*001c*/ 	.word	0xfffffffc


//--------------------- .text.sigmoid_kernel      --------------------------
	.section	.text.sigmoid_kernel,"ax",@progbits
	.align	128
        .global         sigmoid_kernel
        .type           sigmoid_kernel,@function
        .size           sigmoid_kernel,(.L_x_8 - sigmoid_kernel)
        .other          sigmoid_kernel,@"STO_CUDA_ENTRY STV_DEFAULT"
sigmoid_kernel:
.text.sigmoid_kernel:
[----:B------:R-:W-:Y:S01]  /*0000*/  LDC R1, c[0x0][0x37c] ;  /* 0x0000df00ff017b82 */ /* 0x000fe20000000800 */
[----:B------:R-:W0:Y:S07]  /*0010*/  S2R R3, SR_TID.X ;  /* 0x0000000000037919 */ /* 0x000e2e0000002100 */
[----:B------:R-:W1:Y:S02]  /*0020*/  S2UR UR4, SR_CTAID.X ;  /* 0x00000000000479c3 */ /* 0x000e640000002500 */
[----:B-1----:R-:W-:-:S06]  /*0030*/  USHF.L.U32 UR4, UR4, 0xa, URZ ;  /* 0x0000000a04047899 */ /* 0x002fcc00080006ff */
[----:B0-----:R-:W-:-:S04]  /*0040*/  LOP3.LUT R3, R3, UR4, RZ, 0xfc, !PT ;  /* 0x0000000403037c12 */ /* 0x001fc8000f8efcff */
[----:B------:R-:W-:-:S13]  /*0050*/  ISETP.GT.U32.AND P0, PT, R3, 0x2b1ff, PT ;  /* 0x0002b1ff0300780c */ /* 0x000fda0003f04070 */
[----:B------:R-:W-:Y:S05]  /*0060*/  @P0 EXIT ;  /* 0x000000000000094d */ /* 0x000fea0003800000 */
[----:B------:R-:W0:Y:S01]  /*0070*/  LDC.64 R4, c[0x0][0x380] ;  /* 0x0000e000ff047b82 */ /* 0x000e220000000a00 */
[----:B------:R-:W1:Y:S01]  /*0080*/  LDCU.64 UR4, c[0x0][0x358] ;  /* 0x00006b00ff0477ac */ /* 0x000e620008000a00 */
[----:B0-----:R-:W-:-:S06]  /*0090*/  IMAD.WIDE.U32 R4, R3, 0x4, R4 ;  /* 0x0000000403047825 */ /* 0x001fcc00078e0004 */
[----:B-1----:R-:W2:Y:S01]  /*00a0*/  LDG.E.CONSTANT R4, desc[UR4][R4.64] ;  /* 0x0000000404047981 */ /* 0x002ea2000c1e9900 */
[----:B------:R-:W-:Y:S01]  /*00b0*/  BSSY.RECONVERGENT B0, `(.L_x_0) ;  /* 0x0000013000007945 */ /* 0x000fe20003800200 */
[----:B--2---:R-:W-:-:S04]  /*00c0*/  FADD R0, RZ, -R4 ;  /* 0x80000004ff007221 */ /* 0x004fc80000000000 */
[----:B------:R-:W-:-:S05]  /*00d0*/  FMUL R0, R0, 1.4426950216293334961 ;  /* 0x3fb8aa3b00007820 */ /* 0x000fca0000400000 */
[----:B------:R-:W-:-:S13]  /*00e0*/  FSETP.GEU.AND P0, PT, R0, -126, PT ;  /* 0xc2fc00000000780b */ /* 0x000fda0003f0e000 */
[----:B------:R-:W-:-:S04]  /*00f0*/  @!P0 FMUL R0, R0, 0.5 ;  /* 0x3f00000000008820 */ /* 0x000fc80000400000 */
[----:B------:R-:W0:Y:S02]  /*0100*/  MUFU.EX2 R2, R0 ;  /* 0x0000000000027308 */ /* 0x000e240000000800 */
[----:B0-----:R-:W-:-:S04]  /*0110*/  @!P0 FMUL R2, R2, R2 ;  /* 0x0000000202028220 */ /* 0x001fc80000400000 */
[----:B------:R-:W-:-:S04]  /*0120*/  FADD R0, R2, 1 ;  /* 0x3f80000002007421 */ /* 0x000fc80000000000 */
[----:B------:R-:W-:-:S05]  /*0130*/  VIADD R2, R0, 0x1800000 ;  /* 0x0180000000027836 */ /* 0x000fca0000000000 */
[----:B------:R-:W-:-:S04]  /*0140*/  LOP3.LUT R2, R2, 0x7f800000, RZ, 0xc0, !PT ;  /* 0x7f80000002027812 */ /* 0x000fc800078ec0ff */
[----:B------:R-:W-:-:S13]  /*0150*/  ISETP.GT.U32.AND P0, PT, R2, 0x1ffffff, PT ;  /* 0x01ffffff0200780c */ /* 0x000fda0003f04070 */
[----:B------:R-:W-:Y:S05]  /*0160*/  @P0 BRA `(.L_x_1) ;  /* 0x00000000000c0947 */ /* 0x000fea0003800000 */
[----:B------:R-:W-:-:S07]  /*0170*/  MOV R4, 0x190 ;  /* 0x0000019000047802 */ /* 0x000fce0000000f00 */
[----:B------:R-:W-:Y:S05]  /*0180*/  CALL.REL.NOINC `($__internal_0_$__cuda_sm20_rcp_rn_f32_slowpath) ;  /* 0x0000000000287944 */ /* 0x000fea0003c00000 */
[----:B------:R-:W-:Y:S05]  /*0190*/  BRA `(.L_x_2) ;  /* 0x0000000000107947 */ /* 0x000fea0003800000 */
.L_x_1:
[----:B------:R-:W0:Y:S02]  /*01a0*/  MUFU.RCP R7, R0 ;  /* 0x0000000000077308 */ /* 0x000e240000001000 */
[----:B0-----:R-:W-:-:S04]  /*01b0*/  FFMA R2, R0, R7, -1 ;  /* 0xbf80000000027423 */ /* 0x001fc80000000007 */
[----:B------:R-:W-:-:S04]  /*01c0*/  FADD.FTZ R2, -R2, -RZ ;  /* 0x800000ff02027221 */ /* 0x000fc80000010100 */
[----:B------:R-:W-:-:S07]  /*01d0*/  FFMA R7, R7, R2, R7 ;  /* 0x0000000207077223 */ /* 0x000fce0000000007 */
.L_x_2:
[----:B------:R-:W-:Y:S05]  /*01e0*/  BSYNC.RECONVERGENT B0 ;  /* 0x0000000000007941 */ /* 0x000fea0003800200 */
.L_x_0:
[----:B------:R-:W0:Y:S02]  /*01f0*/  LDC.64 R4, c[0x0][0x388] ;  /* 0x0000e200ff047b82 */ /* 0x000e240000000a00 */
[----:B0-----:R-:W-:-:S05]  /*0200*/  IMAD.WIDE.U32 R2, R3, 0x4, R4 ;  /* 0x0000000403027825 */ /* 0x001fca00078e0004 */
[----:B------:R-:W-:Y:S01]  /*0210*/  STG.E desc[UR4][R2.64], R7 ;  /* 0x0000000702007986 */ /* 0x000fe2000c101904 */
[----:B------:R-:W-:Y:S05]  /*0220*/  EXIT ;  /* 0x000000000000794d */ /* 0x000fea0003800000 */
        .weak           $__internal_0_$__cuda_sm20_rcp_rn_f32_slowpath
        .type           $__internal_0_$__cuda_sm20_rcp_rn_f32_slowpath,@function
        .size           $__internal_0_$__cuda_sm20_rcp_rn_f32_slowpath,(.L_x_8 - $__internal_0_$__cuda_sm20_rcp_rn_f32_slowpath)
$__internal_0_$__cuda_sm20_rcp_rn_f32_slowpath:
[----:B------:R-:W-:Y:S01]  /*0230*/  IMAD.SHL.U32 R2, R0, 0x2, RZ ;  /* 0x0000000200027824 */ /* 0x000fe200078e00ff */
[----:B------:R-:W-:Y:S04]  /*0240*/  BSSY.RECONVERGENT B1, `(.L_x_3) ;  /* 0x0000030000017945 */ /* 0x000fe80003800200 */
[----:B------:R-:W-:-:S04]  /*0250*/  SHF.R.U32.HI R2, RZ, 0x18, R2 ;  /* 0x00000018ff027819 */ /* 0x000fc80000011602 */
[----:B------:R-:W-:-:S13]  /*0260*/  ISETP.NE.U32.AND P0, PT, R2, RZ, PT ;  /* 0x000000ff0200720c */ /* 0x000fda0003f05070 */
[----:B------:R-:W-:Y:S05]  /*0270*/  @P0 BRA `(.L_x_4) ;  /* 0x0000000000280947 */ /* 0x000fea0003800000 */
[----:B------:R-:W-:-:S05]  /*0280*/  IMAD.SHL.U32 R2, R0, 0x2, RZ ;  /* 0x0000000200027824 */ /* 0x000fca00078e00ff */
[----:B------:R-:W-:-:S13]  /*0290*/  ISETP.NE.AND P0, PT, R2, RZ, PT ;  /* 0x000000ff0200720c */ /* 0x000fda0003f05270 */
[----:B------:R-:W-:Y:S01]  /*02a0*/  @P0 FFMA R6, R0, 1.84467440737095516160e+19, RZ ;  /* 0x5f80000000060823 */ /* 0x000fe200000000ff */
[----:B------:R-:W-:Y:S08]  /*02b0*/  @!P0 MUFU.RCP R5, R0 ;  /* 0x0000000000058308 */ /* 0x000ff00000001000 */
[----:B------:R-:W0:Y:S02]  /*02c0*/  @P0 MUFU.RCP R7, R6 ;  /* 0x0000000600070308 */ /* 0x000e240000001000 */
[----:B0-----:R-:W-:-:S04]  /*02d0*/  @P0 FFMA R2, R6, R7, -1 ;  /* 0xbf80000006020423 */ /* 0x001fc80000000007 */
[----:B------:R-:W-:-:S04]  /*02e0*/  @P0 FADD.FTZ R2, -R2, -RZ ;  /* 0x800000ff02020221 */ /* 0x000fc80000010100 */
[----:B------:R-:W-:-:S04]  /*02f0*/  @P0 FFMA R2, R7, R2, R7 ;  /* 0x0000000207020223 */ /* 0x000fc80000000007 */
[----:B------:R-:W-:Y:S01]  /*0300*/  @P0 FFMA R5, R2, 1.84467440737095516160e+19, RZ ;  /* 0x5f80000002050823 */ /* 0x000fe200000000ff */
[----:B------:R-:W-:Y:S06]  /*0310*/  BRA `(.L_x_5) ;  /* 0x0000000000887947 */ /* 0x000fec0003800000 */
.L_x_4:
[----:B------:R-:W-:-:S05]  /*0320*/  VIADD R5, R2, 0xffffff03 ;  /* 0xffffff0302057836 */ /* 0x000fca0000000000 */
[----:B------:R-:W-:-:S13]  /*0330*/  ISETP.GT.U32.AND P0, PT, R5, 0x1, PT ;  /* 0x000000010500780c */ /* 0x000fda0003f04070 */
[----:B------:R-:W-:Y:S05]  /*0340*/  @P0 BRA `(.L_x_6) ;  /* 0x0000000000780947 */ /* 0x000fea0003800000 */
[----:B------:R-:W-:Y:S01]  /*0350*/  LOP3.LUT R6, R0, 0x7fffff, RZ, 0xc0, !PT ;  /* 0x007fffff00067812 */ /* 0x000fe200078ec0ff */
[----:B------:R-:W-:-:S03]  /*0360*/  HFMA2 R10, -RZ, RZ, 0, 1.78813934326171875e-07 ;  /* 0x00000003ff0a7431 */ /* 0x000fc600000001ff */
[----:B------:R-:W-:-:S04]  /*0370*/  LOP3.LUT R6, R6, 0x3f800000, RZ, 0xfc, !PT ;  /* 0x3f80000006067812 */ /* 0x000fc800078efcff */
[----:B------:R-:W0:Y:S01]  /*0380*/  MUFU.RCP R7, R6 ;  /* 0x0000000600077308 */ /* 0x000e220000001000 */
[----:B------:R-:W-:Y:S01]  /*0390*/  SHF.L.U32 R11, R10, R5, RZ ;  /* 0x000000050a0b7219 */ /* 0x000fe200000006ff */
[----:B0-----:R-:W-:-:S04]  /*03a0*/  FFMA R8, R6, R7, -1 ;  /* 0xbf80000006087423 */ /* 0x001fc80000000007 */
[----:B------:R-:W-:-:S04]  /*03b0*/  FADD.FTZ R8, -R8, -RZ ;  /* 0x800000ff08087221 */ /* 0x000fc80000010100 */
[CCC-:B------:R-:W-:Y:S01]  /*03c0*/  FFMA.RM R9, R7.reuse, R8.reuse, R7.reuse ;  /* 0x0000000807097223 */ /* 0x1c0fe20000004007 */
[----:B------:R-:W-:-:S04]  /*03d0*/  FFMA.RP R8, R7, R8, R7 ;  /* 0x0000000807087223 */ /* 0x000fc80000008007 */
[C---:B------:R-:W-:Y:S02]  /*03e0*/  LOP3.LUT R7, R9.reuse, 0x7fffff, RZ, 0xc0, !PT ;  /* 0x007fffff09077812 */ /* 0x040fe400078ec0ff */
[----:B------:R-:W-:Y:S02]  /*03f0*/  FSETP.NEU.FTZ.AND P0, PT, R9, R8, PT ;  /* 0x000000080900720b */ /* 0x000fe40003f1d000 */
[----:B------:R-:W-:Y:S02]  /*0400*/  LOP3.LUT R8, R7, 0x800000, RZ, 0xfc, !PT ;  /* 0x0080000007087812 */ /* 0x000fe400078efcff */
[----:B------:R-:W-:Y:S02]  /*0410*/  SEL R7, RZ, 0xffffffff, !P0 ;  /* 0xffffffffff077807 */ /* 0x000fe40004000000 */
[----:B------:R-:W-:-:S03]  /*0420*/  LOP3.LUT R6, R11, R8, RZ, 0xc0, !PT ;  /* 0x000000080b067212 */ /* 0x000fc600078ec0ff */
[----:B------:R-:W-:Y:S01]  /*0430*/  IMAD.MOV R7, RZ, RZ, -R7 ;  /* 0x000000ffff077224 */ /* 0x000fe200078e0a07 */
[----:B------:R-:W-:-:S04]  /*0440*/  SHF.R.U32.HI R6, RZ, R5, R6 ;  /* 0x00000005ff067219 */ /* 0x000fc80000011606 */
[----:B------:R-:W-:Y:S02]  /*0450*/  LOP3.LUT P1, RZ, R7, R5, R8, 0xf8, !PT ;  /* 0x0000000507ff7212 */ /* 0x000fe4000782f808 */
[C---:B------:R-:W-:Y:S02]  /*0460*/  LOP3.LUT P0, RZ, R6.reuse, 0x1, RZ, 0xc0, !PT ;  /* 0x0000000106ff7812 */ /* 0x040fe4000780c0ff */
[----:B------:R-:W-:-:S04]  /*0470*/  LOP3.LUT P2, RZ, R6, 0x2, RZ, 0xc0, !PT ;  /* 0x0000000206ff7812 */ /* 0x000fc8000784c0ff */
[----:B------:R-:W-:Y:S02]  /*0480*/  PLOP3.LUT P0, PT, P0, P1, P2, 0xe0, 0x0 ;  /* 0x000000000000781c */ /* 0x000fe40000703c20 */
[----:B------:R-:W-:Y:S02]  /*0490*/  LOP3.LUT P1, RZ, R0, 0x7fffff, RZ, 0xc0, !PT ;  /* 0x007fffff00ff7812 */ /* 0x000fe4000782c0ff */
[----:B------:R-:W-:-:S05]  /*04a0*/  SEL R5, RZ, 0x1, !P0 ;  /* 0x00000001ff057807 */ /* 0x000fca0004000000 */
[----:B------:R-:W-:-:S05]  /*04b0*/  IMAD.MOV R5, RZ, RZ, -R5 ;  /* 0x000000ffff057224 */ /* 0x000fca00078e0a05 */
[----:B------:R-:W-:Y:S02]  /*04c0*/  ISETP.GE.AND P0, PT, R5, RZ, PT ;  /* 0x000000ff0500720c */ /* 0x000fe40003f06270 */
[----:B------:R-:W-:-:S04]  /*04d0*/  IADD3 R5, PT, PT, R2, -0xfc, RZ ;  /* 0xffffff0402057810 */ /* 0x000fc80007ffe0ff */
[----:B------:R-:W-:-:S07]  /*04e0*/  SHF.R.U32.HI R5, RZ, R5, R8 ;  /* 0x00000005ff057219 */ /* 0x000fce0000011608 */
[----:B------:R-:W-:-:S04]  /*04f0*/  @!P0 VIADD R5, R5, 0x1 ;  /* 0x0000000105058836 */ /* 0x000fc80000000000 */
[----:B------:R-:W-:-:S05]  /*0500*/  @!P1 IMAD.SHL.U32 R5, R5, 0x2, RZ ;  /* 0x0000000205059824 */ /* 0x000fca00078e00ff */
[----:B------:R-:W-:Y:S01]  /*0510*/  LOP3.LUT R5, R5, 0x80000000, R0, 0xf8, !PT ;  /* 0x8000000005057812 */ /* 0x000fe200078ef800 */
[----:B------:R-:W-:Y:S06]  /*0520*/  BRA `(.L_x_5) ;  /* 0x0000000000047947 */ /* 0x000fec0003800000 */
.L_x_6:
[----:B------:R0:W1:Y:S02]  /*0530*/  MUFU.RCP R5, R0 ;  /* 0x0000000000057308 */ /* 0x0000640000001000 */
.L_x_5:
[----:B------:R-:W-:Y:S05]  /*0540*/  BSYNC.RECONVERGENT B1 ;  /* 0x0000000000017941 */ /* 0x000fea0003800200 */
.L_x_3:
[----:B-1----:R-:W-:Y:S01]  /*0550*/  MOV R7, R5 ;  /* 0x0000000500077202 */ /* 0x002fe20000000f00 */
[----:B------:R-:W-:-:S04]  /*0560*/  IMAD.MOV.U32 R5, RZ, RZ, 0x0 ;  /* 0x00000000ff057424 */ /* 0x000fc800078e00ff */
[----:B0-----:R-:W-:Y:S05]  /*0570*/  RET.REL.NODEC R4 `(sigmoid_kernel) ;  /* 0xfffffff804a07950 */ /* 0x001fea0003c3ffff */
.L_x_7:
[----:B------:R-:W-:-:S00]  /*0580*/  BRA `(.L_x_7) ;  /* 0xfffffffc00fc7947 */ /* 0x000fc0000383ffff */
[----:B------:R-:W-:-:S00]  /*0590*/  NOP ;  /* 0x0000000000007918 */ /* 0x000fc00000000000 */
        /* <DEDUP_REMOVED lines=14> */
.L_x_8:


//--------------------- .nv.shared.reserved.0     --------------------------
	.section	.nv.shared.reserved.0,"aw",@nobits
	.weak		__nv_reservedSMEM_offset_0_alias
	.size		__nv_reservedSMEM_offset_0_alias, 0, 64
	.other		__nv_reservedSMEM_offset_0_alias,@"STO_CUDA_RESERVED_SHARED STV_DEFAULT"
__nv_reservedSMEM_offset_0_alias:
	.zero		0
	.zero		64


//--------------------- .nv.constant0.sigmoid_kernel --------------------------
	.section	.nv.constant0.sigmoid_kernel,"a",@progbits
	.sectionflags	@""
	.align	4
.nv.constant0.sigmoid_kernel:
	.zero		912


//--------------------- SYMBOLS --------------------------

	.type		.nv.reservedSmem.offset0,@object
	.size		.nv.reservedSmem.offset0,0x4
